//
// Generated by NVIDIA NVVM Compiler
//
// Compiler Build ID: CL-36424714
// Cuda compilation tools, release 13.0, V13.0.88
// Based on NVVM 20.0.0
//

.version 9.0
.target sm_100
.address_size 64

	// .globl	_Z5writePfS_i
.extern .func  (.param .b32 func_retval0) vprintf
(
	.param .b64 vprintf_param_0,
	.param .b64 vprintf_param_1
)
;
.global .align 1 .b8 $str[36] = {114, 111, 119, 58, 32, 37, 100, 44, 32, 99, 111, 108, 58, 32, 37, 100, 44, 32, 107, 58, 32, 37, 108, 100, 44, 32, 105, 100, 120, 58, 32, 37, 108, 100, 10};

.visible .entry _Z5writePfS_i(
	.param .u64 .ptr .align 1 _Z5writePfS_i_param_0,
	.param .u64 .ptr .align 1 _Z5writePfS_i_param_1,
	.param .u32 _Z5writePfS_i_param_2
)
{
	.reg .pred 	%p<8>;
	.reg .b32 	%r<36>;
	.reg .b32 	%f<8>;
	.reg .b64 	%rd<37>;

	ld.param.u64 	%rd9, [_Z5writePfS_i_param_0];
	ld.param.u64 	%rd10, [_Z5writePfS_i_param_1];
	ld.param.u32 	%r13, [_Z5writePfS_i_param_2];
	cvta.to.global.u64 	%rd1, %rd10;
	cvta.to.global.u64 	%rd2, %rd9;
	mov.u32 	%r14, %ctaid.x;
	shl.b32 	%r15, %r14, 2;
	mov.u32 	%r16, %tid.x;
	add.s32 	%r1, %r15, %r16;
	setp.lt.s32 	%p1, %r13, 1;
	@%p1 bra 	$L__BB0_9;
	mov.u32 	%r18, %tid.y;
	mov.u32 	%r19, %ctaid.y;
	shl.b32 	%r20, %r19, 2;
	add.s32 	%r21, %r20, %r18;
	mul.lo.s32 	%r2, %r13, %r21;
	and.b32  	%r3, %r13, 3;
	setp.lt.u32 	%p2, %r13, 4;
	mov.b32 	%r35, 0;
	@%p2 bra 	$L__BB0_4;
	and.b32  	%r35, %r13, 2147483644;
	mul.wide.u32 	%rd11, %r13, 4;
	add.s64 	%rd3, %rd1, %rd11;
	shl.b32 	%r5, %r13, 2;
	mul.wide.u32 	%rd12, %r13, 8;
	add.s64 	%rd4, %rd1, %rd12;
	mul.wide.u32 	%rd13, %r13, 12;
	add.s64 	%rd5, %rd1, %rd13;
	mul.wide.u32 	%rd14, %r2, 4;
	add.s64 	%rd15, %rd14, %rd2;
	add.s64 	%rd36, %rd15, 8;
	mov.b32 	%r33, 0;
	mov.u32 	%r32, %r1;
$L__BB0_3:
	.pragma "nounroll";
	mul.wide.s32 	%rd16, %r32, 4;
	add.s64 	%rd17, %rd3, %rd16;
	add.s64 	%rd18, %rd4, %rd16;
	add.s64 	%rd19, %rd5, %rd16;
	add.s64 	%rd20, %rd1, %rd16;
	cvt.rn.f32.u32 	%f1, %r33;
	st.global.f32 	[%rd36+-8], %f1;
	st.global.f32 	[%rd20], %f1;
	add.s32 	%r23, %r33, 1;
	cvt.rn.f32.u32 	%f2, %r23;
	st.global.f32 	[%rd36+-4], %f2;
	st.global.f32 	[%rd17], %f2;
	add.s32 	%r24, %r33, 2;
	cvt.rn.f32.u32 	%f3, %r24;
	st.global.f32 	[%rd36], %f3;
	st.global.f32 	[%rd18], %f3;
	add.s32 	%r25, %r33, 3;
	cvt.rn.f32.u32 	%f4, %r25;
	st.global.f32 	[%rd36+4], %f4;
	st.global.f32 	[%rd19], %f4;
	add.s32 	%r32, %r32, %r5;
	add.s64 	%rd36, %rd36, 16;
	add.s32 	%r33, %r33, 4;
	setp.ne.s32 	%p3, %r33, %r35;
	@%p3 bra 	$L__BB0_3;
$L__BB0_4:
	setp.eq.s32 	%p4, %r3, 0;
	@%p4 bra 	$L__BB0_9;
	setp.eq.s32 	%p5, %r3, 1;
	@%p5 bra 	$L__BB0_7;
	cvt.rn.f32.u32 	%f5, %r35;
	add.s32 	%r26, %r35, %r2;
	mul.wide.u32 	%rd21, %r26, 4;
	add.s64 	%rd22, %rd2, %rd21;
	st.global.f32 	[%rd22], %f5;
	mad.lo.s32 	%r27, %r35, %r13, %r1;
	mul.wide.s32 	%rd23, %r27, 4;
	add.s64 	%rd24, %rd1, %rd23;
	st.global.f32 	[%rd24], %f5;
	add.s32 	%r28, %r35, 1;
	cvt.rn.f32.u32 	%f6, %r28;
	cvt.u64.u32 	%rd25, %r2;
	cvt.u64.u32 	%rd26, %r35;
	add.s64 	%rd27, %rd26, %rd25;
	shl.b64 	%rd28, %rd27, 2;
	add.s64 	%rd29, %rd2, %rd28;
	st.global.f32 	[%rd29+4], %f6;
	mul.wide.u32 	%rd30, %r13, 4;
	add.s64 	%rd31, %rd24, %rd30;
	st.global.f32 	[%rd31], %f6;
	add.s32 	%r35, %r35, 2;
$L__BB0_7:
	and.b32  	%r29, %r13, 1;
	setp.eq.b32 	%p6, %r29, 1;
	not.pred 	%p7, %p6;
	@%p7 bra 	$L__BB0_9;
	cvt.rn.f32.u32 	%f7, %r35;
	add.s32 	%r30, %r35, %r2;
	mul.wide.u32 	%rd32, %r30, 4;
	add.s64 	%rd33, %rd2, %rd32;
	st.global.f32 	[%rd33], %f7;
	mad.lo.s32 	%r31, %r35, %r13, %r1;
	mul.wide.s32 	%rd34, %r31, 4;
	add.s64 	%rd35, %rd1, %rd34;
	st.global.f32 	[%rd35], %f7;
$L__BB0_9:
	ret;

}
	// .globl	_Z4readPfS_i
.visible .entry _Z4readPfS_i(
	.param .u64 .ptr .align 1 _Z4readPfS_i_param_0,
	.param .u64 .ptr .align 1 _Z4readPfS_i_param_1,
	.param .u32 _Z4readPfS_i_param_2
)
{


	ret;

}
	// .globl	_Z17neighbor_parallelPfi
.visible .entry _Z17neighbor_parallelPfi(
	.param .u64 .ptr .align 1 _Z17neighbor_parallelPfi_param_0,
	.param .u32 _Z17neighbor_parallelPfi_param_1
)
{
	.local .align 8 .b8 	__local_depot2[24];
	.reg .b64 	%SP;
	.reg .b64 	%SPL;
	.reg .pred 	%p<7>;
	.reg .b32 	%r<15>;
	.reg .b32 	%f<4>;
	.reg .b64 	%rd<21>;

	mov.u64 	%SPL, __local_depot2;
	cvta.local.u64 	%SP, %SPL;
	ld.param.u64 	%rd7, [_Z17neighbor_parallelPfi_param_0];
	ld.param.s32 	%rd2, [_Z17neighbor_parallelPfi_param_1];
	setp.lt.s64 	%p1, %rd2, 1;
	mov.u32 	%r3, %ctaid.x;
	shl.b32 	%r4, %r3, 2;
	mov.u32 	%r5, %tid.x;
	add.s32 	%r1, %r4, %r5;
	mov.u32 	%r6, %ctaid.y;
	shl.b32 	%r7, %r6, 2;
	mov.u32 	%r8, %tid.y;
	add.s32 	%r2, %r7, %r8;
	mov.u32 	%r9, %nctaid.x;
	mov.u32 	%r10, %ntid.x;
	mul.lo.s32 	%r11, %r9, %r10;
	mad.lo.s32 	%r12, %r11, %r2, %r1;
	cvt.u64.u32 	%rd1, %r12;
	setp.ge.s64 	%p2, %rd1, %rd2;
	or.pred  	%p3, %p2, %p1;
	@%p3 bra 	$L__BB2_6;
	add.u64 	%rd9, %SP, 0;
	add.u64 	%rd3, %SPL, 0;
	cvta.to.global.u64 	%rd10, %rd7;
	shl.b64 	%rd11, %rd1, 2;
	add.s64 	%rd4, %rd10, %rd11;
	mov.b64 	%rd20, 1;
$L__BB2_2:
	mov.u64 	%rd5, %rd20;
	shl.b64 	%rd20, %rd5, 1;
	add.s64 	%rd12, %rd20, -1;
	and.b64  	%rd13, %rd12, %rd1;
	setp.ne.s64 	%p4, %rd13, 0;
	@%p4 bra 	$L__BB2_5;
	add.s64 	%rd14, %rd5, %rd1;
	setp.ge.s64 	%p5, %rd14, %rd2;
	@%p5 bra 	$L__BB2_5;
	st.local.v2.u32 	[%rd3], {%r2, %r1};
	st.local.u64 	[%rd3+8], %rd5;
	st.local.u64 	[%rd3+16], %rd1;
	mov.u64 	%rd15, $str;
	cvta.global.u64 	%rd16, %rd15;
	{ // callseq 0, 0
	.param .b64 param0;
	st.param.b64 	[param0], %rd16;
	.param .b64 param1;
	st.param.b64 	[param1], %rd9;
	.param .b32 retval0;
	call.uni (retval0), 
	vprintf, 
	(
	param0, 
	param1
	);
	ld.param.b32 	%r13, [retval0];
	} // callseq 0
	shl.b64 	%rd18, %rd5, 2;
	add.s64 	%rd19, %rd4, %rd18;
	ld.global.f32 	%f1, [%rd19];
	ld.global.f32 	%f2, [%rd4];
	add.f32 	%f3, %f1, %f2;
	st.global.f32 	[%rd4], %f3;
$L__BB2_5:
	bar.sync 	0;
	setp.le.s64 	%p6, %rd20, %rd2;
	@%p6 bra 	$L__BB2_2;
$L__BB2_6:
	ret;

}


// ===== COMPILED SASS (sm_100) =====

	.target	sm_100

	.elftype	@"ET_EXEC"


//--------------------- .note.nv.tkinfo           --------------------------
	.section	.note.nv.tkinfo,"",@"SHT_NOTE"
	.sectionflags	@"SHF_NOTE_NV_TKINFO"
	.tkinfo
        /*0018*/ 	.word	0x00000002
        /*0030*/ 	.string	""
        /*0030*/ 	.string	"ptxas"
        /*0030*/ 	.string	"Cuda compilation tools, release 13.0, V13.0.88"
        /*0030*/ 	.string	"Build cuda_13.0.r13.0/compiler.36424714_0"
        /*0030*/ 	.string	"-arch sm_100 -m 64 "



//--------------------- .note.nv.cuinfo           --------------------------
	.section	.note.nv.cuinfo,"",@"SHT_NOTE"
	.sectionflags	@"SHF_NOTE_NV_CUINFO"
        /*0018*/ 	.short	0x0002
        /*001a*/ 	.short	0x0064
        /*001c*/ 	.short	0x0082
	.zero		2


//--------------------- .nv.info                  --------------------------
	.section	.nv.info,"",@"SHT_CUDA_INFO"
	.align	4


	//----- nvinfo : EIATTR_REGCOUNT
	.align		4
        /*0000*/ 	.byte	0x04, 0x2f
        /*0002*/ 	.short	(.L_2 - .L_1)
	.align		4
.L_1:
        /*0004*/ 	.word	index@(_Z5writePfS_i)
        /*0008*/ 	.word	0x00000020


	//----- nvinfo : EIATTR_FRAME_SIZE
	.align		4
.L_2:
        /*000c*/ 	.byte	0x04, 0x11
        /*000e*/ 	.short	(.L_4 - .L_3)
	.align		4
.L_3:
        /*0010*/ 	.word	index@(_Z5writePfS_i)
        /*0014*/ 	.word	0x00000000


	//----- nvinfo : EIATTR_REGCOUNT
	.align		4
.L_4:
        /*0018*/ 	.byte	0x04, 0x2f
        /*001a*/ 	.short	(.L_6 - .L_5)
	.align		4
.L_5:
        /*001c*/ 	.word	index@(_Z4readPfS_i)
        /*0020*/ 	.word	0x00000004


	//----- nvinfo : EIATTR_FRAME_SIZE
	.align		4
.L_6:
        /*0024*/ 	.byte	0x04, 0x11
        /*0026*/ 	.short	(.L_8 - .L_7)
	.align		4
.L_7:
        /*0028*/ 	.word	index@(_Z4readPfS_i)
        /*002c*/ 	.word	0x00000000


	//----- nvinfo : EIATTR_REGCOUNT
	.align		4
.L_8:
        /*0030*/ 	.byte	0x04, 0x2f
        /*0032*/ 	.short	(.L_10 - .L_9)
	.align		4
.L_9:
        /*0034*/ 	.word	index@(_Z17neighbor_parallelPfi)
        /*0038*/ 	.word	0x0000001a


	//----- nvinfo : EIATTR_FRAME_SIZE
	.align		4
.L_10:
        /*003c*/ 	.byte	0x04, 0x11
        /*003e*/ 	.short	(.L_12 - .L_11)
	.align		4
.L_11:
        /*0040*/ 	.word	index@(_Z17neighbor_parallelPfi)
        /*0044*/ 	.word	0x00000018


	//----- nvinfo : EIATTR_MIN_STACK_SIZE
	.align		4
.L_12:
        /*0048*/ 	.byte	0x04, 0x12
        /*004a*/ 	.short	(.L_14 - .L_13)
	.align		4
.L_13:
        /*004c*/ 	.word	index@(_Z17neighbor_parallelPfi)
        /*0050*/ 	.word	0x00000018


	//----- nvinfo : EIATTR_MIN_STACK_SIZE
	.align		4
.L_14:
        /*0054*/ 	.byte	0x04, 0x12
        /*0056*/ 	.short	(.L_16 - .L_15)
	.align		4
.L_15:
        /*0058*/ 	.word	index@(_Z4readPfS_i)
        /*005c*/ 	.word	0x00000000


	//----- nvinfo : EIATTR_MIN_STACK_SIZE
	.align		4
.L_16:
        /*0060*/ 	.byte	0x04, 0x12
        /*0062*/ 	.short	(.L_18 - .L_17)
	.align		4
.L_17:
        /*0064*/ 	.word	index@(_Z5writePfS_i)
        /*0068*/ 	.word	0x00000000
.L_18:


//--------------------- .nv.compat                --------------------------
	.section	.nv.compat,"",@"SHT_CUDA_COMPAT_INFO"
	.align	4
        /*0000*/ 	.byte	0x02, 0x09, 0x00, 0x00, 0x02, 0x02, 0x01, 0x00, 0x02, 0x05, 0x05, 0x00, 0x03, 0x07, 0x01, 0x01
        /*0010*/ 	.byte	0x02, 0x03, 0x00, 0x00, 0x02, 0x06, 0x01, 0x00, 0x04, 0x0b, 0x08, 0x00, 0x09, 0x00, 0x00, 0x00
        /*0020*/ 	.byte	0x00, 0x00, 0x00, 0x00


//--------------------- .nv.info._Z17neighbor_parallelPfi --------------------------
	.section	.nv.info._Z17neighbor_parallelPfi,"",@"SHT_CUDA_INFO"
	.sectionflags	@""
	.align	4


	//----- nvinfo : EIATTR_CUDA_API_VERSION
	.align		4
        /*0000*/ 	.byte	0x04, 0x37
        /*0002*/ 	.short	(.L_20 - .L_19)
.L_19:
        /*0004*/ 	.word	0x00000082


	//----- nvinfo : EIATTR_KPARAM_INFO
	.align		4
.L_20:
        /*0008*/ 	.byte	0x04, 0x17
        /*000a*/ 	.short	(.L_22 - .L_21)
.L_21:
        /*000c*/ 	.word	0x00000000
        /*0010*/ 	.short	0x0001
        /*0012*/ 	.short	0x0008
        /*0014*/ 	.byte	0x00, 0xf0, 0x11, 0x00


	//----- nvinfo : EIATTR_KPARAM_INFO
	.align		4
.L_22:
        /*0018*/ 	.byte	0x04, 0x17
        /*001a*/ 	.short	(.L_24 - .L_23)
.L_23:
        /*001c*/ 	.word	0x00000000
        /*0020*/ 	.short	0x0000
        /*0022*/ 	.short	0x0000
        /*0024*/ 	.byte	0x00, 0xf5, 0x21, 0x00


	//----- nvinfo : EIATTR_SPARSE_MMA_MASK
	.align		4
.L_24:
        /*0028*/ 	.byte	0x03, 0x50
        /*002a*/ 	.short	0x0000


	//----- nvinfo : EIATTR_MAXREG_COUNT
	.align		4
        /*002c*/ 	.byte	0x03, 0x1b
        /*002e*/ 	.short	0x00ff


	//----- nvinfo : EIATTR_NUM_BARRIERS
	.align		4
        /*0030*/ 	.byte	0x02, 0x4c
        /*0032*/ 	.byte	0x01
	.zero		1


	//----- nvinfo : EIATTR_EXTERNS
	.align		4
        /*0034*/ 	.byte	0x04, 0x0f
        /*0036*/ 	.short	(.L_26 - .L_25)


	//   ....[0]....
	.align		4
.L_25:
        /*0038*/ 	.word	index@(vprintf)


	//----- nvinfo : EIATTR_MERCURY_ISA_VERSION
	.align		4
.L_26:
        /*003c*/ 	.byte	0x03, 0x5f
        /*003e*/ 	.short	0x0101


	//----- nvinfo : EIATTR_VRC_CTA_INIT_COUNT
	.align		4
        /*0040*/ 	.byte	0x02, 0x4a
	.zero		1
	.zero		1


	//----- nvinfo : EIATTR_SYSCALL_OFFSETS
	.align		4
        /*0044*/ 	.byte	0x04, 0x46
        /*0046*/ 	.short	(.L_28 - .L_27)


	//   ....[0]....
.L_27:
        /*0048*/ 	.word	0x000003c0


	//----- nvinfo : EIATTR_EXIT_INSTR_OFFSETS
	.align		4
.L_28:
        /*004c*/ 	.byte	0x04, 0x1c
        /*004e*/ 	.short	(.L_30 - .L_29)


	//   ....[0]....
.L_29:
        /*0050*/ 	.word	0x00000180


	//   ....[1]....
        /*0054*/ 	.word	0x000004b0


	//----- nvinfo : EIATTR_CRS_STACK_SIZE
	.align		4
.L_30:
        /*0058*/ 	.byte	0x04, 0x1e
        /*005a*/ 	.short	(.L_32 - .L_31)
.L_31:
        /*005c*/ 	.word	0x00000000


	//----- nvinfo : EIATTR_CBANK_PARAM_SIZE
	.align		4
.L_32:
        /*0060*/ 	.byte	0x03, 0x19
        /*0062*/ 	.short	0x000c


	//----- nvinfo : EIATTR_PARAM_CBANK
	.align		4
        /*0064*/ 	.byte	0x04, 0x0a
        /*0066*/ 	.short	(.L_34 - .L_33)
	.align		4
.L_33:
        /*0068*/ 	.word	index@(.nv.constant0._Z17neighbor_parallelPfi)
        /*006c*/ 	.short	0x0380
        /*006e*/ 	.short	0x000c


	//----- nvinfo : EIATTR_SW_WAR
	.align		4
.L_34:
        /*0070*/ 	.byte	0x04, 0x36
        /*0072*/ 	.short	(.L_36 - .L_35)
.L_35:
        /*0074*/ 	.word	0x00000008
.L_36:


//--------------------- .nv.info._Z4readPfS_i     --------------------------
	.section	.nv.info._Z4readPfS_i,"",@"SHT_CUDA_INFO"
	.sectionflags	@""
	.align	4


	//----- nvinfo : EIATTR_CUDA_API_VERSION
	.align		4
        /*0000*/ 	.byte	0x04, 0x37
        /*0002*/ 	.short	(.L_38 - .L_37)
.L_37:
        /*0004*/ 	.word	0x00000082


	//----- nvinfo : EIATTR_KPARAM_INFO
	.align		4
.L_38:
        /*0008*/ 	.byte	0x04, 0x17
        /*000a*/ 	.short	(.L_40 - .L_39)
.L_39:
        /*000c*/ 	.word	0x00000000
        /*0010*/ 	.short	0x0002
        /*0012*/ 	.short	0x0010
        /*0014*/ 	.byte	0x00, 0xf0, 0x11, 0x00


	//----- nvinfo : EIATTR_KPARAM_INFO
	.align		4
.L_40:
        /*0018*/ 	.byte	0x04, 0x17
        /*001a*/ 	.short	(.L_42 - .L_41)
.L_41:
        /*001c*/ 	.word	0x00000000
        /*0020*/ 	.short	0x0001
        /*0022*/ 	.short	0x0008
        /*0024*/ 	.byte	0x00, 0xf5, 0x21, 0x00


	//----- nvinfo : EIATTR_KPARAM_INFO
	.align		4
.L_42:
        /*0028*/ 	.byte	0x04, 0x17
        /*002a*/ 	.short	(.L_44 - .L_43)
.L_43:
        /*002c*/ 	.word	0x00000000
        /*0030*/ 	.short	0x0000
        /*0032*/ 	.short	0x0000
        /*0034*/ 	.byte	0x00, 0xf5, 0x21, 0x00


	//----- nvinfo : EIATTR_SPARSE_MMA_MASK
	.align		4
.L_44:
        /*0038*/ 	.byte	0x03, 0x50
        /*003a*/ 	.short	0x0000


	//----- nvinfo : EIATTR_MAXREG_COUNT
	.align		4
        /*003c*/ 	.byte	0x03, 0x1b
        /*003e*/ 	.short	0x00ff


	//----- nvinfo : EIATTR_MERCURY_ISA_VERSION
	.align		4
        /*0040*/ 	.byte	0x03, 0x5f
        /*0042*/ 	.short	0x0101


	//----- nvinfo : EIATTR_VRC_CTA_INIT_COUNT
	.align		4
        /*0044*/ 	.byte	0x02, 0x4a
	.zero		1
	.zero		1


	//----- nvinfo : EIATTR_EXIT_INSTR_OFFSETS
	.align		4
        /*0048*/ 	.byte	0x04, 0x1c
        /*004a*/ 	.short	(.L_46 - .L_45)


	//   ....[0]....
.L_45:
        /*004c*/ 	.word	0x00000010


	//----- nvinfo : EIATTR_CBANK_PARAM_SIZE
	.align		4
.L_46:
        /*0050*/ 	.byte	0x03, 0x19
        /*0052*/ 	.short	0x0014


	//----- nvinfo : EIATTR_PARAM_CBANK
	.align		4
        /*0054*/ 	.byte	0x04, 0x0a
        /*0056*/ 	.short	(.L_48 - .L_47)
	.align		4
.L_47:
        /*0058*/ 	.word	index@(.nv.constant0._Z4readPfS_i)
        /*005c*/ 	.short	0x0380
        /*005e*/ 	.short	0x0014


	//----- nvinfo : EIATTR_SW_WAR
	.align		4
.L_48:
        /*0060*/ 	.byte	0x04, 0x36
        /*0062*/ 	.short	(.L_50 - .L_49)
.L_49:
        /*0064*/ 	.word	0x00000008
.L_50:


//--------------------- .nv.info._Z5writePfS_i    --------------------------
	.section	.nv.info._Z5writePfS_i,"",@"SHT_CUDA_INFO"
	.sectionflags	@""
	.align	4


	//----- nvinfo : EIATTR_CUDA_API_VERSION
	.align		4
        /*0000*/ 	.byte	0x04, 0x37
        /*0002*/ 	.short	(.L_52 - .L_51)
.L_51:
        /*0004*/ 	.word	0x00000082


	//----- nvinfo : EIATTR_KPARAM_INFO
	.align		4
.L_52:
        /*0008*/ 	.byte	0x04, 0x17
        /*000a*/ 	.short	(.L_54 - .L_53)
.L_53:
        /*000c*/ 	.word	0x00000000
        /*0010*/ 	.short	0x0002
        /*0012*/ 	.short	0x0010
        /*0014*/ 	.byte	0x00, 0xf0, 0x11, 0x00


	//----- nvinfo : EIATTR_KPARAM_INFO
	.align		4
.L_54:
        /*0018*/ 	.byte	0x04, 0x17
        /*001a*/ 	.short	(.L_56 - .L_55)
.L_55:
        /*001c*/ 	.word	0x00000000
        /*0020*/ 	.short	0x0001
        /*0022*/ 	.short	0x0008
        /*0024*/ 	.byte	0x00, 0xf5, 0x21, 0x00


	//----- nvinfo : EIATTR_KPARAM_INFO
	.align		4
.L_56:
        /*0028*/ 	.byte	0x04, 0x17
        /*002a*/ 	.short	(.L_58 - .L_57)
.L_57:
        /*002c*/ 	.word	0x00000000
        /*0030*/ 	.short	0x0000
        /*0032*/ 	.short	0x0000
        /*0034*/ 	.byte	0x00, 0xf5, 0x21, 0x00


	//----- nvinfo : EIATTR_SPARSE_MMA_MASK
	.align		4
.L_58:
        /*0038*/ 	.byte	0x03, 0x50
        /*003a*/ 	.short	0x0000


	//----- nvinfo : EIATTR_MAXREG_COUNT
	.align		4
        /*003c*/ 	.byte	0x03, 0x1b
        /*003e*/ 	.short	0x00ff


	//----- nvinfo : EIATTR_MERCURY_ISA_VERSION
	.align		4
        /*0040*/ 	.byte	0x03, 0x5f
        /*0042*/ 	.short	0x0101


	//----- nvinfo : EIATTR_VRC_CTA_INIT_COUNT
	.align		4
        /*0044*/ 	.byte	0x02, 0x4a
	.zero		1
	.zero		1


	//----- nvinfo : EIATTR_EXIT_INSTR_OFFSETS
	.align		4
        /*0048*/ 	.byte	0x04, 0x1c
        /*004a*/ 	.short	(.L_60 - .L_59)


	//   ....[0]....
.L_59:
        /*004c*/ 	.word	0x00000040


	//   ....[1]....
        /*0050*/ 	.word	0x00000370


	//   ....[2]....
        /*0054*/ 	.word	0x00000500


	//   ....[3]....
        /*0058*/ 	.word	0x000005a0


	//----- nvinfo : EIATTR_CBANK_PARAM_SIZE
	.align		4
.L_60:
        /*005c*/ 	.byte	0x03, 0x19
        /*005e*/ 	.short	0x0014


	//----- nvinfo : EIATTR_PARAM_CBANK
	.align		4
        /*0060*/ 	.byte	0x04, 0x0a
        /*0062*/ 	.short	(.L_62 - .L_61)
	.align		4
.L_61:
        /*0064*/ 	.word	index@(.nv.constant0._Z5writePfS_i)
        /*0068*/ 	.short	0x0380
        /*006a*/ 	.short	0x0014


	//----- nvinfo : EIATTR_SW_WAR
	.align		4
.L_62:
        /*006c*/ 	.byte	0x04, 0x36
        /*006e*/ 	.short	(.L_64 - .L_63)
.L_63:
        /*0070*/ 	.word	0x00000008
.L_64:


//--------------------- .nv.callgraph             --------------------------
	.section	.nv.callgraph,"",@"SHT_CUDA_CALLGRAPH"
	.align	4
	.sectionentsize	8
	.align		4
        /*0000*/ 	.word	0x00000000
	.align		4
        /*0004*/ 	.word	0xffffffff
	.align		4
        /*0008*/ 	.word	index@(_Z17neighbor_parallelPfi)
	.align		4
        /*000c*/ 	.word	index@(vprintf)
	.align		4
        /*0010*/ 	.word	0x00000000
	.align		4
        /*0014*/ 	.word	0xfffffffe
	.align		4
        /*0018*/ 	.word	0x00000000
	.align		4
        /*001c*/ 	.word	0xfffffffd
	.align		4
        /*0020*/ 	.word	0x00000000
	.align		4
        /*0024*/ 	.word	0xfffffffc


//--------------------- .nv.constant4             --------------------------
	.section	.nv.constant4,"a",@progbits
	.align	8
	.align		8
.nv.constant4:
        /*0000*/ 	.dword	vprintf
	.align		8
        /*0008*/ 	.dword	$str


//--------------------- .text._Z17neighbor_parallelPfi --------------------------
	.section	.text._Z17neighbor_parallelPfi,"ax",@progbits
	.align	128
        .global         _Z17neighbor_parallelPfi
        .type           _Z17neighbor_parallelPfi,@function
        .size           _Z17neighbor_parallelPfi,(.L_x_9 - _Z17neighbor_parallelPfi)
        .other          _Z17neighbor_parallelPfi,@"STO_CUDA_ENTRY STV_DEFAULT"
_Z17neighbor_parallelPfi:
.text._Z17neighbor_parallelPfi:
[----:B------:R-:W0:Y:S01]  /*0000*/  LDC R1, c[0x0][0x37c] ;  /* 0x0000df00ff017b82 */ /* 0x000e220000000800 */
[----:B------:R-:W1:Y:S01]  /*0010*/  S2R R19, SR_CTAID.X ;  /* 0x0000000000137919 */ /* 0x000e620000002500 */
[----:B------:R-:W2:Y:S01]  /*0020*/  LDCU UR6, c[0x0][0x2fc] ;  /* 0x00005f80ff0677ac */ /* 0x000ea20008000800 */
[----:B0-----:R-:W-:Y:S01]  /*0030*/  VIADD R1, R1, 0xffffffe8 ;  /* 0xffffffe801017836 */ /* 0x001fe20000000000 */
[----:B------:R-:W1:Y:S01]  /*0040*/  S2R R0, SR_TID.X ;  /* 0x0000000000007919 */ /* 0x000e620000002100 */
[----:B------:R-:W0:Y:S03]  /*0050*/  LDCU UR4, c[0x0][0x370] ;  /* 0x00006e00ff0477ac */ /* 0x000e260008000800 */
[----:B------:R-:W-:Y:S01]  /*0060*/  R2UR UR40, R1 ;  /* 0x00000000012872ca */ /* 0x000fe200000e0000 */
[----:B------:R-:W3:Y:S01]  /*0070*/  S2R R18, SR_CTAID.Y ;  /* 0x0000000000127919 */ /* 0x000ee20000002600 */
[----:B------:R-:W0:Y:S01]  /*0080*/  LDCU UR5, c[0x0][0x360] ;  /* 0x00006c00ff0577ac */ /* 0x000e220008000800 */
[----:B------:R-:W3:Y:S01]  /*0090*/  S2R R3, SR_TID.Y ;  /* 0x0000000000037919 */ /* 0x000ee20000002200 */
[----:B------:R-:W4:Y:S01]  /*00a0*/  LDCU UR7, c[0x0][0x388] ;  /* 0x00007100ff0777ac */ /* 0x000f220008000800 */
[----:B0-----:R-:W-:Y:S01]  /*00b0*/  UIMAD UR4, UR4, UR5, URZ ;  /* 0x00000005040472a4 */ /* 0x001fe2000f8e02ff */
[----:B------:R-:W0:Y:S01]  /*00c0*/  LDCU UR5, c[0x0][0x2f8] ;  /* 0x00005f00ff0577ac */ /* 0x000e220008000800 */
[----:B----4-:R-:W-:-:S02]  /*00d0*/  USHF.R.S32.HI UR44, URZ, 0x1f, UR7 ;  /* 0x0000001fff2c7899 */ /* 0x010fc40008011407 */
[----:B------:R-:W-:Y:S01]  /*00e0*/  UISETP.GE.U32.AND UP0, UPT, UR7, 0x1, UPT ;  /* 0x000000010700788c */ /* 0x000fe2000bf06070 */
[----:B-1----:R-:W-:-:S03]  /*00f0*/  IMAD R19, R19, 0x4, R0 ;  /* 0x0000000413137824 */ /* 0x002fc600078e0200 */
[----:B------:R-:W-:Y:S01]  /*0100*/  UISETP.GE.AND.EX UP0, UPT, UR44, URZ, UPT, UP0 ;  /* 0x000000ff2c00728c */ /* 0x000fe2000bf06300 */
[----:B---3--:R-:W-:-:S05]  /*0110*/  IMAD R18, R18, 0x4, R3 ;  /* 0x0000000412127824 */ /* 0x008fca00078e0203 */
[----:B------:R-:W-:Y:S01]  /*0120*/  PLOP3.LUT P1, PT, PT, PT, UP0, 0x80, 0x8 ;  /* 0x000000000008781c */ /* 0x000fe20003f2f008 */
[----:B0-----:R-:W-:Y:S01]  /*0130*/  UIADD3 UR40, UP0, UPT, UR40, UR5, URZ ;  /* 0x0000000528287290 */ /* 0x001fe2000ff1e0ff */
[----:B------:R-:W-:-:S03]  /*0140*/  IMAD R22, R18, UR4, R19 ;  /* 0x0000000412167c24 */ /* 0x000fc6000f8e0213 */
[----:B--2---:R-:W-:Y:S02]  /*0150*/  UIADD3.X UR41, UPT, UPT, URZ, UR6, URZ, UP0, !UPT ;  /* 0x00000006ff297290 */ /* 0x004fe400087fe4ff */
[----:B------:R-:W-:-:S04]  /*0160*/  ISETP.GE.U32.AND P0, PT, R22, UR7, PT ;  /* 0x0000000716007c0c */ /* 0x000fc8000bf06070 */
[----:B------:R-:W-:-:S13]  /*0170*/  ISETP.GE.OR.EX P0, PT, RZ, UR44, !P1, P0 ;  /* 0x0000002cff007c0c */ /* 0x000fda000cf06700 */
[----:B------:R-:W-:Y:S05]  /*0180*/  @P0 EXIT ;  /* 0x000000000000094d */ /* 0x000fea0003800000 */
[----:B------:R-:W0:Y:S01]  /*0190*/  LDCU.64 UR4, c[0x0][0x380] ;  /* 0x00007000ff0477ac */ /* 0x000e220008000a00 */
[----:B------:R-:W1:Y:S01]  /*01a0*/  LDCU.64 UR36, c[0x0][0x358] ;  /* 0x00006b00ff2477ac */ /* 0x000e620008000a00 */
[----:B------:R-:W2:Y:S01]  /*01b0*/  LDCU UR45, c[0x0][0x388] ;  /* 0x00007100ff2d77ac */ /* 0x000ea20008000800 */
[----:B------:R-:W-:Y:S01]  /*01c0*/  UMOV UR39, 0x1 ;  /* 0x0000000100277882 */ /* 0x000fe20000000000 */
[----:B------:R-:W-:Y:S01]  /*01d0*/  UMOV UR38, URZ ;  /* 0x000000ff00267c82 */ /* 0x000fe20008000000 */
[----:B0-----:R-:W-:-:S04]  /*01e0*/  LEA R16, P0, R22, UR4, 0x2 ;  /* 0x0000000416107c11 */ /* 0x001fc8000f8010ff */
[----:B-12---:R-:W-:-:S09]  /*01f0*/  LEA.HI.X R17, R22, UR5, RZ, 0x2, P0 ;  /* 0x0000000516117c11 */ /* 0x006fd200080f14ff */
.L_x_2:
[----:B------:R-:W-:Y:S01]  /*0200*/  UMOV UR43, UR38 ;  /* 0x00000026002b7c82 */ /* 0x000fe20008000000 */
[----:B------:R-:W-:Y:S01]  /*0210*/  UMOV UR42, UR39 ;  /* 0x00000027002a7c82 */ /* 0x000fe20008000000 */
[----:B------:R-:W-:Y:S01]  /*0220*/  USHF.L.U64.HI UR38, UR39, 0x1, UR38 ;  /* 0x0000000127267899 */ /* 0x000fe20008010226 */
[----:B------:R-:W-:Y:S01]  /*0230*/  IADD3 R0, P0, PT, R22, UR42, RZ ;  /* 0x0000002a16007c10 */ /* 0x000fe2000ff1e0ff */
[----:B------:R-:W-:-:S03]  /*0240*/  USHF.L.U32 UR39, UR39, 0x1, URZ ;  /* 0x0000000127277899 */ /* 0x000fc600080006ff */
[----:B------:R-:W-:Y:S01]  /*0250*/  ISETP.GE.U32.AND P1, PT, R0, UR45, PT ;  /* 0x0000002d00007c0c */ /* 0x000fe2000bf26070 */
[----:B------:R-:W-:Y:S01]  /*0260*/  UIADD3 UR4, UP0, UPT, UR39, -0x1, URZ ;  /* 0xffffffff27047890 */ /* 0x000fe2000ff1e0ff */
[----:B------:R-:W-:-:S03]  /*0270*/  IMAD.X R0, RZ, RZ, UR43, P0 ;  /* 0x0000002bff007e24 */ /* 0x000fc600080e06ff */
[----:B------:R-:W-:Y:S02]  /*0280*/  UIADD3.X UR5, UPT, UPT, UR38, -0x1, URZ, UP0, !UPT ;  /* 0xffffffff26057890 */ /* 0x000fe400087fe4ff */
[----:B------:R-:W-:Y:S02]  /*0290*/  LOP3.LUT P0, RZ, R22, UR4, RZ, 0xc0, !PT ;  /* 0x0000000416ff7c12 */ /* 0x000fe4000f80c0ff */
[----:B------:R-:W-:Y:S02]  /*02a0*/  ISETP.GE.AND.EX P1, PT, R0, UR44, PT, P1 ;  /* 0x0000002c00007c0c */ /* 0x000fe4000bf26310 */
[----:B------:R-:W-:-:S04]  /*02b0*/  LOP3.LUT P0, RZ, RZ, UR5, RZ, 0xc0, P0 ;  /* 0x00000005ffff7c12 */ /* 0x000fc8000800c0ff */
[----:B------:R-:W-:-:S13]  /*02c0*/  PLOP3.LUT P0, PT, P0, P1, PT, 0xf8, 0x8f ;  /* 0x00000000008f781c */ /* 0x000fda0000703f70 */
[----:B0-----:R-:W-:Y:S05]  /*02d0*/  @P0 BRA `(.L_x_0) ;  /* 0x0000000000600947 */ /* 0x001fea0003800000 */
[----:B------:R-:W-:Y:S01]  /*02e0*/  IMAD.U32 R8, RZ, RZ, UR42 ;  /* 0x0000002aff087e24 */ /* 0x000fe2000f8e00ff */
[----:B------:R-:W-:Y:S01]  /*02f0*/  MOV R0, 0x0 ;  /* 0x0000000000007802 */ /* 0x000fe20000000f00 */
[----:B------:R-:W-:Y:S01]  /*0300*/  IMAD.U32 R9, RZ, RZ, UR43 ;  /* 0x0000002bff097e24 */ /* 0x000fe2000f8e00ff */
[----:B------:R0:W-:Y:S01]  /*0310*/  STL.64 [R1], R18 ;  /* 0x0000001201007387 */ /* 0x0001e20000100a00 */
[----:B------:R-:W-:Y:S01]  /*0320*/  IMAD.MOV.U32 R23, RZ, RZ, RZ ;  /* 0x000000ffff177224 */ /* 0x000fe200078e00ff */
[----:B------:R0:W1:Y:S01]  /*0330*/  LDC.64 R2, c[0x4][R0] ;  /* 0x0100000000027b82 */ /* 0x0000620000000a00 */
[----:B------:R-:W2:Y:S01]  /*0340*/  LDCU.64 UR4, c[0x4][0x8] ;  /* 0x01000100ff0477ac */ /* 0x000ea20008000a00 */
[----:B------:R0:W-:Y:S01]  /*0350*/  STL.64 [R1+0x8], R8 ;  /* 0x0000080801007387 */ /* 0x0001e20000100a00 */
[----:B------:R-:W-:Y:S02]  /*0360*/  IMAD.U32 R6, RZ, RZ, UR40 ;  /* 0x00000028ff067e24 */ /* 0x000fe4000f8e00ff */
[----:B------:R-:W-:Y:S01]  /*0370*/  IMAD.U32 R7, RZ, RZ, UR41 ;  /* 0x00000029ff077e24 */ /* 0x000fe2000f8e00ff */
[----:B------:R0:W-:Y:S01]  /*0380*/  STL.64 [R1+0x10], R22 ;  /* 0x0000101601007387 */ /* 0x0001e20000100a00 */
[----:B--2---:R-:W-:-:S02]  /*0390*/  IMAD.U32 R4, RZ, RZ, UR4 ;  /* 0x00000004ff047e24 */ /* 0x004fc4000f8e00ff */
[----:B0-----:R-:W-:-:S07]  /*03a0*/  IMAD.U32 R5, RZ, RZ, UR5 ;  /* 0x00000005ff057e24 */ /* 0x001fce000f8e00ff */
[----:B------:R-:W-:-:S07]  /*03b0*/  LEPC R20, `(.L_x_1) ;  /* 0x000000001014794e */ /* 0x000fce0000000000 */
[----:B-1----:R-:W-:Y:S05]  /*03c0*/  CALL.ABS.NOINC R2 ;  /* 0x0000000002007343 */ /* 0x002fea0003c00000 */
.L_x_1:
[----:B------:R-:W-:Y:S02]  /*03d0*/  IMAD.U32 R3, RZ, RZ, UR42 ;  /* 0x0000002aff037e24 */ /* 0x000fe4000f8e00ff */
[----:B------:R-:W-:Y:S02]  /*03e0*/  IMAD.U32 R5, RZ, RZ, UR42 ;  /* 0x0000002aff057e24 */ /* 0x000fe4000f8e00ff */
[----:B------:R-:W-:Y:S01]  /*03f0*/  IMAD.U32 R0, RZ, RZ, UR43 ;  /* 0x0000002bff007e24 */ /* 0x000fe2000f8e00ff */
[----:B------:R-:W-:-:S04]  /*0400*/  LEA R2, P0, R3, R16, 0x2 ;  /* 0x0000001003027211 */ /* 0x000fc800078010ff */
[----:B------:R-:W-:Y:S02]  /*0410*/  LEA.HI.X R3, R5, R17, R0, 0x2, P0 ;  /* 0x0000001105037211 */ /* 0x000fe400000f1400 */
[----:B------:R-:W2:Y:S04]  /*0420*/  LDG.E R5, desc[UR36][R16.64] ;  /* 0x0000002410057981 */ /* 0x000ea8000c1e1900 */
[----:B------:R-:W2:Y:S02]  /*0430*/  LDG.E R2, desc[UR36][R2.64] ;  /* 0x0000002402027981 */ /* 0x000ea4000c1e1900 */
[----:B--2---:R-:W-:-:S05]  /*0440*/  FADD R5, R2, R5 ;  /* 0x0000000502057221 */ /* 0x004fca0000000000 */
[----:B------:R0:W-:Y:S02]  /*0450*/  STG.E desc[UR36][R16.64], R5 ;  /* 0x0000000510007986 */ /* 0x0001e4000c101924 */
.L_x_0:
[----:B------:R-:W-:Y:S05]  /*0460*/  WARPSYNC.ALL ;  /* 0x0000000000007948 */ /* 0x000fea0003800000 */
[----:B------:R-:W-:Y:S01]  /*0470*/  BAR.SYNC.DEFER_BLOCKING 0x0 ;  /* 0x0000000000007b1d */ /* 0x000fe20000010000 */
[----:B------:R-:W-:-:S04]  /*0480*/  UISETP.GT.U32.AND UP0, UPT, UR39, UR45, UPT ;  /* 0x0000002d2700728c */ /* 0x000fc8000bf04070 */
[----:B------:R-:W-:-:S09]  /*0490*/  UISETP.GT.AND.EX UP0, UPT, UR38, UR44, UPT, UP0 ;  /* 0x0000002c2600728c */ /* 0x000fd2000bf04300 */
[----:B------:R-:W-:Y:S05]  /*04a0*/  BRA.U !UP0, `(.L_x_2) ;  /* 0xfffffffd08547547 */ /* 0x000fea000b83ffff */
[----:B------:R-:W-:Y:S05]  /*04b0*/  EXIT ;  /* 0x000000000000794d */ /* 0x000fea0003800000 */
.L_x_3:
[----:B------:R-:W-:-:S00]  /*04c0*/  BRA `(.L_x_3) ;  /* 0xfffffffc00fc7947 */ /* 0x000fc0000383ffff */
[----:B------:R-:W-:-:S00]  /*04d0*/  NOP ;  /* 0x0000000000007918 */ /* 0x000fc00000000000 */
        /* <DEDUP_REMOVED lines=10> */
.L_x_9:


//--------------------- .text._Z4readPfS_i        --------------------------
	.section	.text._Z4readPfS_i,"ax",@progbits
	.align	128
        .global         _Z4readPfS_i
        .type           _Z4readPfS_i,@function
        .size           _Z4readPfS_i,(.L_x_10 - _Z4readPfS_i)
        .other          _Z4readPfS_i,@"STO_CUDA_ENTRY STV_DEFAULT"
_Z4readPfS_i:
.text._Z4readPfS_i:
[----:B------:R-:W-:Y:S01]  /*0000*/  LDC R1, c[0x0][0x37c] ;  /* 0x0000df00ff017b82 */ /* 0x000fe20000000800 */
[----:B------:R-:W-:Y:S05]  /*0010*/  EXIT ;  /* 0x000000000000794d */ /* 0x000fea0003800000 */
.L_x_4:
        /* <DEDUP_REMOVED lines=14> */
.L_x_10:


//--------------------- .text._Z5writePfS_i       --------------------------
	.section	.text._Z5writePfS_i,"ax",@progbits
	.align	128
        .global         _Z5writePfS_i
        .type           _Z5writePfS_i,@function
        .size           _Z5writePfS_i,(.L_x_11 - _Z5writePfS_i)
        .other          _Z5writePfS_i,@"STO_CUDA_ENTRY STV_DEFAULT"
_Z5writePfS_i:
.text._Z5writePfS_i:
[----:B------:R-:W-:Y:S08]  /*0000*/  LDC R1, c[0x0][0x37c] ;  /* 0x0000df00ff017b82 */ /* 0x000ff00000000800 */
[----:B------:R-:W0:Y:S01]  /*0010*/  LDC R5, c[0x0][0x390] ;  /* 0x0000e400ff057b82 */ /* 0x000e220000000800 */
[----:B------:R-:W1:Y:S01]  /*0020*/  S2R R0, SR_CTAID.X ;  /* 0x0000000000007919 */ /* 0x000e620000002500 */
[----:B0-----:R-:W-:-:S13]  /*0030*/  ISETP.GE.AND P0, PT, R5, 0x1, PT ;  /* 0x000000010500780c */ /* 0x001fda0003f06270 */
[----:B-1----:R-:W-:Y:S05]  /*0040*/  @!P0 EXIT ;  /* 0x000000000000894d */ /* 0x002fea0003800000 */
[----:B------:R-:W0:Y:S01]  /*0050*/  S2R R4, SR_TID.Y ;  /* 0x0000000000047919 */ /* 0x000e220000002200 */
[C---:B------:R-:W-:Y:S01]  /*0060*/  ISETP.GE.U32.AND P1, PT, R5.reuse, 0x4, PT ;  /* 0x000000040500780c */ /* 0x040fe20003f26070 */
[----:B------:R-:W1:Y:S01]  /*0070*/  LDCU.64 UR8, c[0x0][0x358] ;  /* 0x00006b00ff0877ac */ /* 0x000e620008000a00 */
[----:B------:R-:W-:Y:S01]  /*0080*/  LOP3.LUT R6, R5, 0x3, RZ, 0xc0, !PT ;  /* 0x0000000305067812 */ /* 0x000fe200078ec0ff */
[----:B------:R-:W0:Y:S03]  /*0090*/  S2R R7, SR_CTAID.Y ;  /* 0x0000000000077919 */ /* 0x000e260000002600 */
[----:B------:R-:W-:Y:S01]  /*00a0*/  ISETP.NE.AND P0, PT, R6, RZ, PT ;  /* 0x000000ff0600720c */ /* 0x000fe20003f05270 */
[----:B------:R-:W2:Y:S01]  /*00b0*/  S2R R3, SR_TID.X ;  /* 0x0000000000037919 */ /* 0x000ea20000002100 */
[----:B0-----:R-:W-:Y:S02]  /*00c0*/  IMAD R4, R7, 0x4, R4 ;  /* 0x0000000407047824 */ /* 0x001fe400078e0204 */
[----:B------:R-:W-:-:S02]  /*00d0*/  HFMA2 R7, -RZ, RZ, 0, 0 ;  /* 0x00000000ff077431 */ /* 0x000fc400000001ff */
[----:B--2---:R-:W-:Y:S02]  /*00e0*/  IMAD R0, R0, 0x4, R3 ;  /* 0x0000000400007824 */ /* 0x004fe400078e0203 */
[----:B------:R-:W-:Y:S01]  /*00f0*/  IMAD R4, R4, R5, RZ ;  /* 0x0000000504047224 */ /* 0x000fe200078e02ff */
[----:B-1----:R-:W-:Y:S06]  /*0100*/  @!P1 BRA `(.L_x_5) ;  /* 0x0000000000989947 */ /* 0x002fec0003800000 */
[----:B------:R-:W0:Y:S01]  /*0110*/  LDC.64 R8, c[0x0][0x380] ;  /* 0x0000e000ff087b82 */ /* 0x000e220000000a00 */
[----:B------:R-:W-:Y:S01]  /*0120*/  LOP3.LUT R7, R5, 0x7ffffffc, RZ, 0xc0, !PT ;  /* 0x7ffffffc05077812 */ /* 0x000fe200078ec0ff */
[----:B------:R-:W-:Y:S01]  /*0130*/  IMAD.MOV.U32 R25, RZ, RZ, R0 ;  /* 0x000000ffff197224 */ /* 0x000fe200078e0000 */
[----:B------:R-:W-:-:S05]  /*0140*/  UMOV UR4, URZ ;  /* 0x000000ff00047c82 */ /* 0x000fca0008000000 */
[----:B------:R-:W1:Y:S01]  /*0150*/  LDC.64 R2, c[0x0][0x388] ;  /* 0x0000e200ff027b82 */ /* 0x000e620000000a00 */
[----:B0-----:R-:W-:-:S03]  /*0160*/  IMAD.WIDE.U32 R8, R4, 0x4, R8 ;  /* 0x0000000404087825 */ /* 0x001fc600078e0008 */
[----:B------:R-:W-:Y:S01]  /*0170*/  IADD3 R16, P1, PT, R8, 0x8, RZ ;  /* 0x0000000808107810 */ /* 0x000fe20007f3e0ff */
[----:B-1----:R-:W-:-:S04]  /*0180*/  IMAD.WIDE.U32 R10, R5, 0x8, R2 ;  /* 0x00000008050a7825 */ /* 0x002fc800078e0002 */
[----:B------:R-:W-:Y:S02]  /*0190*/  IMAD.X R17, RZ, RZ, R9, P1 ;  /* 0x000000ffff117224 */ /* 0x000fe400008e0609 */
[----:B------:R-:W-:-:S04]  /*01a0*/  IMAD.WIDE.U32 R8, R5, 0x4, R2 ;  /* 0x0000000405087825 */ /* 0x000fc800078e0002 */
[----:B------:R-:W-:-:S07]  /*01b0*/  IMAD.WIDE.U32 R12, R5, 0xc, R2 ;  /* 0x0000000c050c7825 */ /* 0x000fce00078e0002 */
.L_x_6:
[----:B------:R-:W-:Y:S02]  /*01c0*/  UIADD3 UR5, UPT, UPT, UR4, 0x1, URZ ;  /* 0x0000000104057890 */ /* 0x000fe4000fffe0ff */
[----:B------:R-:W-:Y:S01]  /*01d0*/  I2FP.F32.U32 R27, UR4 ;  /* 0x00000004001b7c45 */ /* 0x000fe20008201000 */
[----:B------:R-:W-:Y:S01]  /*01e0*/  UIADD3 UR6, UPT, UPT, UR4, 0x2, URZ ;  /* 0x0000000204067890 */ /* 0x000fe2000fffe0ff */
[----:B-1----:R-:W-:Y:S01]  /*01f0*/  MOV R14, R16 ;  /* 0x00000010000e7202 */ /* 0x002fe20000000f00 */
[----:B------:R-:W-:Y:S01]  /*0200*/  UIADD3 UR7, UPT, UPT, UR4, 0x3, URZ ;  /* 0x0000000304077890 */ /* 0x000fe2000fffe0ff */
[----:B------:R-:W-:Y:S01]  /*0210*/  IMAD.MOV.U32 R15, RZ, RZ, R17 ;  /* 0x000000ffff0f7224 */ /* 0x000fe200078e0011 */
[----:B------:R-:W-:Y:S01]  /*0220*/  UIADD3 UR4, UPT, UPT, UR4, 0x4, URZ ;  /* 0x0000000404047890 */ /* 0x000fe2000fffe0ff */
[C---:B------:R-:W-:Y:S01]  /*0230*/  IMAD.WIDE R16, R25.reuse, 0x4, R2 ;  /* 0x0000000419107825 */ /* 0x040fe200078e0202 */
[----:B------:R-:W-:Y:S02]  /*0240*/  I2FP.F32.U32 R29, UR5 ;  /* 0x00000005001d7c45 */ /* 0x000fe40008201000 */
[----:B------:R-:W-:Y:S01]  /*0250*/  I2FP.F32.U32 R24, UR6 ;  /* 0x0000000600187c45 */ /* 0x000fe20008201000 */
[----:B------:R-:W-:Y:S01]  /*0260*/  IMAD.WIDE R18, R25, 0x4, R8 ;  /* 0x0000000419127825 */ /* 0x000fe200078e0208 */
[----:B------:R-:W-:Y:S01]  /*0270*/  ISETP.NE.AND P1, PT, R7, UR4, PT ;  /* 0x0000000407007c0c */ /* 0x000fe2000bf25270 */
[----:B------:R-:W-:Y:S01]  /*0280*/  STG.E desc[UR8][R14.64+-0x8], R27 ;  /* 0xfffff81b0e007986 */ /* 0x000fe2000c101908 */
[----:B------:R-:W-:Y:S01]  /*0290*/  I2FP.F32.U32 R26, UR7 ;  /* 0x00000007001a7c45 */ /* 0x000fe20008201000 */
[----:B------:R-:W-:-:S02]  /*02a0*/  IMAD.WIDE R20, R25, 0x4, R10 ;  /* 0x0000000419147825 */ /* 0x000fc400078e020a */
[----:B------:R0:W-:Y:S02]  /*02b0*/  STG.E desc[UR8][R16.64], R27 ;  /* 0x0000001b10007986 */ /* 0x0001e4000c101908 */
[----:B------:R-:W-:Y:S02]  /*02c0*/  IMAD.WIDE R22, R25, 0x4, R12 ;  /* 0x0000000419167825 */ /* 0x000fe400078e020c */
[----:B------:R1:W-:Y:S02]  /*02d0*/  STG.E desc[UR8][R14.64+-0x4], R29 ;  /* 0xfffffc1d0e007986 */ /* 0x0003e4000c101908 */
[----:B------:R-:W-:Y:S02]  /*02e0*/  IMAD R25, R5, 0x4, R25 ;  /* 0x0000000405197824 */ /* 0x000fe400078e0219 */
[----:B------:R1:W-:Y:S04]  /*02f0*/  STG.E desc[UR8][R18.64], R29 ;  /* 0x0000001d12007986 */ /* 0x0003e8000c101908 */
[----:B------:R1:W-:Y:S01]  /*0300*/  STG.E desc[UR8][R14.64], R24 ;  /* 0x000000180e007986 */ /* 0x0003e2000c101908 */
[----:B0-----:R-:W-:-:S03]  /*0310*/  IADD3 R16, P2, PT, R14, 0x10, RZ ;  /* 0x000000100e107810 */ /* 0x001fc60007f5e0ff */
[----:B------:R1:W-:Y:S01]  /*0320*/  STG.E desc[UR8][R20.64], R24 ;  /* 0x0000001814007986 */ /* 0x0003e2000c101908 */
[----:B------:R-:W-:-:S03]  /*0330*/  IADD3.X R17, PT, PT, RZ, R15, RZ, P2, !PT ;  /* 0x0000000fff117210 */ /* 0x000fc600017fe4ff */
[----:B------:R1:W-:Y:S04]  /*0340*/  STG.E desc[UR8][R14.64+0x4], R26 ;  /* 0x0000041a0e007986 */ /* 0x0003e8000c101908 */
[----:B------:R1:W-:Y:S01]  /*0350*/  STG.E desc[UR8][R22.64], R26 ;  /* 0x0000001a16007986 */ /* 0x0003e2000c101908 */
[----:B------:R-:W-:Y:S05]  /*0360*/  @P1 BRA `(.L_x_6) ;  /* 0xfffffffc00941947 */ /* 0x000fea000383ffff */
.L_x_5:
[----:B------:R-:W-:Y:S05]  /*0370*/  @!P0 EXIT ;  /* 0x000000000000894d */ /* 0x000fea0003800000 */
[----:B------:R-:W-:Y:S02]  /*0380*/  ISETP.NE.AND P1, PT, R6, 0x1, PT ;  /* 0x000000010600780c */ /* 0x000fe40003f25270 */
[----:B------:R-:W-:-:S04]  /*0390*/  LOP3.LUT R2, R5, 0x1, RZ, 0xc0, !PT ;  /* 0x0000000105027812 */ /* 0x000fc800078ec0ff */
[----:B------:R-:W-:-:S07]  /*03a0*/  ISETP.NE.U32.AND P0, PT, R2, 0x1, PT ;  /* 0x000000010200780c */ /* 0x000fce0003f05070 */
[----:B------:R-:W-:Y:S06]  /*03b0*/  @!P1 BRA `(.L_x_7) ;  /* 0x0000000000509947 */ /* 0x000fec0003800000 */
[----:B------:R-:W0:Y:S01]  /*03c0*/  LDC.64 R2, c[0x0][0x380] ;  /* 0x0000e000ff027b82 */ /* 0x000e220000000a00 */
[----:B------:R-:W2:Y:S01]  /*03d0*/  LDCU.64 UR4, c[0x0][0x380] ;  /* 0x00007000ff0477ac */ /* 0x000ea20008000a00 */
[C---:B------:R-:W-:Y:S01]  /*03e0*/  IADD3 R11, PT, PT, R4.reuse, R7, RZ ;  /* 0x00000007040b7210 */ /* 0x040fe20007ffe0ff */
[C---:B------:R-:W-:Y:S01]  /*03f0*/  IMAD R13, R7.reuse, R5, R0 ;  /* 0x00000005070d7224 */ /* 0x040fe200078e0200 */
[-C--:B------:R-:W-:Y:S02]  /*0400*/  IADD3 R10, P1, PT, R4, R7.reuse, RZ ;  /* 0x00000007040a7210 */ /* 0x080fe40007f3e0ff */
[C---:B------:R-:W-:Y:S02]  /*0410*/  IADD3 R6, PT, PT, R7.reuse, 0x1, RZ ;  /* 0x0000000107067810 */ /* 0x040fe40007ffe0ff */
[----:B------:R-:W3:Y:S01]  /*0420*/  LDC.64 R8, c[0x0][0x388] ;  /* 0x0000e200ff087b82 */ /* 0x000ee20000000a00 */
[----:B-1----:R-:W-:Y:S01]  /*0430*/  I2FP.F32.U32 R15, R7 ;  /* 0x00000007000f7245 */ /* 0x002fe20000201000 */
[----:B------:R-:W-:Y:S01]  /*0440*/  VIADD R7, R7, 0x2 ;  /* 0x0000000207077836 */ /* 0x000fe20000000000 */
[----:B------:R-:W-:Y:S01]  /*0450*/  I2FP.F32.U32 R17, R6 ;  /* 0x0000000600117245 */ /* 0x000fe20000201000 */
[----:B0-----:R-:W-:-:S04]  /*0460*/  IMAD.WIDE.U32 R2, R11, 0x4, R2 ;  /* 0x000000040b027825 */ /* 0x001fc800078e0002 */
[----:B------:R-:W-:Y:S01]  /*0470*/  IMAD.X R11, RZ, RZ, RZ, P1 ;  /* 0x000000ffff0b7224 */ /* 0x000fe200008e06ff */
[C---:B--2---:R-:W-:Y:S01]  /*0480*/  LEA R12, P1, R10.reuse, UR4, 0x2 ;  /* 0x000000040a0c7c11 */ /* 0x044fe2000f8210ff */
[----:B------:R0:W-:Y:S01]  /*0490*/  STG.E desc[UR8][R2.64], R15 ;  /* 0x0000000f02007986 */ /* 0x0001e2000c101908 */
[----:B---3--:R-:W-:Y:S02]  /*04a0*/  IMAD.WIDE R8, R13, 0x4, R8 ;  /* 0x000000040d087825 */ /* 0x008fe400078e0208 */
[----:B------:R-:W-:-:S03]  /*04b0*/  LEA.HI.X R13, R10, UR5, R11, 0x2, P1 ;  /* 0x000000050a0d7c11 */ /* 0x000fc600088f140b */
[----:B------:R0:W-:Y:S01]  /*04c0*/  STG.E desc[UR8][R8.64], R15 ;  /* 0x0000000f08007986 */ /* 0x0001e2000c101908 */
[----:B------:R-:W-:-:S03]  /*04d0*/  IMAD.WIDE.U32 R10, R5, 0x4, R8 ;  /* 0x00000004050a7825 */ /* 0x000fc600078e0008 */
[----:B------:R0:W-:Y:S04]  /*04e0*/  STG.E desc[UR8][R12.64+0x4], R17 ;  /* 0x000004110c007986 */ /* 0x0001e8000c101908 */
[----:B------:R0:W-:Y:S02]  /*04f0*/  STG.E desc[UR8][R10.64], R17 ;  /* 0x000000110a007986 */ /* 0x0001e4000c101908 */
.L_x_7:
[----:B------:R-:W-:Y:S05]  /*0500*/  @P0 EXIT ;  /* 0x000000000000094d */ /* 0x000fea0003800000 */
[----:B0-----:R-:W0:Y:S01]  /*0510*/  LDC.64 R2, c[0x0][0x380] ;  /* 0x0000e000ff027b82 */ /* 0x001e220000000a00 */
[----:B------:R-:W-:Y:S01]  /*0520*/  IADD3 R11, PT, PT, R4, R7, RZ ;  /* 0x00000007040b7210 */ /* 0x000fe20007ffe0ff */
[----:B------:R-:W-:Y:S01]  /*0530*/  IMAD R5, R7, R5, R0 ;  /* 0x0000000507057224 */ /* 0x000fe200078e0200 */
[----:B------:R-:W-:-:S05]  /*0540*/  I2FP.F32.U32 R7, R7 ;  /* 0x0000000700077245 */ /* 0x000fca0000201000 */
[----:B------:R-:W2:Y:S01]  /*0550*/  LDC.64 R8, c[0x0][0x388] ;  /* 0x0000e200ff087b82 */ /* 0x000ea20000000a00 */
[----:B0-----:R-:W-:-:S05]  /*0560*/  IMAD.WIDE.U32 R2, R11, 0x4, R2 ;  /* 0x000000040b027825 */ /* 0x001fca00078e0002 */
[----:B------:R-:W-:Y:S01]  /*0570*/  STG.E desc[UR8][R2.64], R7 ;  /* 0x0000000702007986 */ /* 0x000fe2000c101908 */
[----:B--2---:R-:W-:-:S05]  /*0580*/  IMAD.WIDE R4, R5, 0x4, R8 ;  /* 0x0000000405047825 */ /* 0x004fca00078e0208 */
[----:B------:R-:W-:Y:S01]  /*0590*/  STG.E desc[UR8][R4.64], R7 ;  /* 0x0000000704007986 */ /* 0x000fe2000c101908 */
[----:B------:R-:W-:Y:S05]  /*05a0*/  EXIT ;  /* 0x000000000000794d */ /* 0x000fea0003800000 */
.L_x_8:
        /* <DEDUP_REMOVED lines=13> */
.L_x_11:


//--------------------- .nv.global.init           --------------------------
	.section	.nv.global.init,"aw",@progbits
.nv.global.init:
	.type		$str,@object
	.size		$str,(.L_0 - $str)
$str:
        /*0000*/ 	.byte	0x72, 0x6f, 0x77, 0x3a, 0x20, 0x25, 0x64, 0x2c, 0x20, 0x63, 0x6f, 0x6c, 0x3a, 0x20, 0x25, 0x64
        /*0010*/ 	.byte	0x2c, 0x20, 0x6b, 0x3a, 0x20, 0x25, 0x6c, 0x64, 0x2c, 0x20, 0x69, 0x64, 0x78, 0x3a, 0x20, 0x25
        /*0020*/ 	.byte	0x6c, 0x64, 0x0a, 0x00
.L_0:


//--------------------- .nv.shared.reserved.0     --------------------------
	.section	.nv.shared.reserved.0,"aw",@nobits
	.weak		__nv_reservedSMEM_offset_0_alias
	.size		__nv_reservedSMEM_offset_0_alias, 0, 64
	.other		__nv_reservedSMEM_offset_0_alias,@"STO_CUDA_RESERVED_SHARED STV_DEFAULT"
__nv_reservedSMEM_offset_0_alias:
	.zero		0
	.zero		64


//--------------------- .nv.constant0._Z17neighbor_parallelPfi --------------------------
	.section	.nv.constant0._Z17neighbor_parallelPfi,"a",@progbits
	.sectionflags	@""
	.align	4
.nv.constant0._Z17neighbor_parallelPfi:
	.zero		908


//--------------------- .nv.constant0._Z4readPfS_i --------------------------
	.section	.nv.constant0._Z4readPfS_i,"a",@progbits
	.sectionflags	@""
	.align	4
.nv.constant0._Z4readPfS_i:
	.zero		916


//--------------------- .nv.constant0._Z5writePfS_i --------------------------
	.section	.nv.constant0._Z5writePfS_i,"a",@progbits
	.sectionflags	@""
	.align	4
.nv.constant0._Z5writePfS_i:
	.zero		916


//--------------------- SYMBOLS --------------------------

	.type		.nv.reservedSmem.offset0,@object
	.size		.nv.reservedSmem.offset0,0x4
	.type		vprintf,@function
